//
// Generated by NVIDIA NVVM Compiler
//
// Compiler Build ID: CL-36424714
// Cuda compilation tools, release 13.0, V13.0.88
// Based on NVVM 20.0.0
//

.version 9.0
.target sm_100
.address_size 64

	// .globl	_Z13findFrequencyPKiPii
// _ZZ18findLocalFrequencyPKiPiiE6localB has been demoted

.visible .entry _Z13findFrequencyPKiPii(
	.param .u64 .ptr .align 1 _Z13findFrequencyPKiPii_param_0,
	.param .u64 .ptr .align 1 _Z13findFrequencyPKiPii_param_1,
	.param .u32 _Z13findFrequencyPKiPii_param_2
)
{
	.reg .pred 	%p<2>;
	.reg .b32 	%r<12>;
	.reg .b64 	%rd<9>;

	ld.param.u64 	%rd1, [_Z13findFrequencyPKiPii_param_0];
	ld.param.u64 	%rd2, [_Z13findFrequencyPKiPii_param_1];
	ld.param.u32 	%r2, [_Z13findFrequencyPKiPii_param_2];
	mov.u32 	%r3, %ctaid.x;
	mov.u32 	%r4, %ntid.x;
	mov.u32 	%r5, %tid.x;
	mad.lo.s32 	%r1, %r3, %r4, %r5;
	setp.ge.s32 	%p1, %r1, %r2;
	@%p1 bra 	$L__BB0_2;
	cvta.to.global.u64 	%rd3, %rd1;
	cvta.to.global.u64 	%rd4, %rd2;
	mul.wide.s32 	%rd5, %r1, 4;
	add.s64 	%rd6, %rd3, %rd5;
	ld.global.u32 	%r6, [%rd6];
	mul.hi.s32 	%r7, %r6, 1374389535;
	shr.u32 	%r8, %r7, 31;
	shr.s32 	%r9, %r7, 5;
	add.s32 	%r10, %r9, %r8;
	mul.wide.s32 	%rd7, %r10, 4;
	add.s64 	%rd8, %rd4, %rd7;
	atom.global.add.u32 	%r11, [%rd8], 1;
$L__BB0_2:
	ret;

}
	// .globl	_Z18findLocalFrequencyPKiPii
.visible .entry _Z18findLocalFrequencyPKiPii(
	.param .u64 .ptr .align 1 _Z18findLocalFrequencyPKiPii_param_0,
	.param .u64 .ptr .align 1 _Z18findLocalFrequencyPKiPii_param_1,
	.param .u32 _Z18findLocalFrequencyPKiPii_param_2
)
{
	.reg .pred 	%p<4>;
	.reg .b32 	%r<21>;
	.reg .b64 	%rd<9>;
	// demoted variable
	.shared .align 4 .b8 _ZZ18findLocalFrequencyPKiPiiE6localB[40];
	ld.param.u64 	%rd1, [_Z18findLocalFrequencyPKiPii_param_0];
	ld.param.u64 	%rd2, [_Z18findLocalFrequencyPKiPii_param_1];
	ld.param.u32 	%r4, [_Z18findLocalFrequencyPKiPii_param_2];
	mov.u32 	%r5, %ctaid.x;
	mov.u32 	%r6, %ntid.x;
	mov.u32 	%r1, %tid.x;
	mad.lo.s32 	%r2, %r5, %r6, %r1;
	setp.gt.u32 	%p1, %r1, 9;
	shl.b32 	%r7, %r1, 2;
	mov.u32 	%r8, _ZZ18findLocalFrequencyPKiPiiE6localB;
	add.s32 	%r3, %r8, %r7;
	@%p1 bra 	$L__BB1_2;
	mov.b32 	%r9, 0;
	st.shared.u32 	[%r3], %r9;
$L__BB1_2:
	bar.sync 	0;
	setp.ge.s32 	%p2, %r2, %r4;
	@%p2 bra 	$L__BB1_4;
	cvta.to.global.u64 	%rd3, %rd1;
	mul.wide.s32 	%rd4, %r2, 4;
	add.s64 	%rd5, %rd3, %rd4;
	ld.global.u32 	%r10, [%rd5];
	mul.hi.s32 	%r11, %r10, 1374389535;
	shr.u32 	%r12, %r11, 31;
	shr.s32 	%r13, %r11, 5;
	add.s32 	%r14, %r13, %r12;
	shl.b32 	%r15, %r14, 2;
	add.s32 	%r17, %r8, %r15;
	atom.shared.add.u32 	%r18, [%r17], 1;
$L__BB1_4:
	setp.gt.u32 	%p3, %r1, 9;
	bar.sync 	0;
	@%p3 bra 	$L__BB1_6;
	cvta.to.global.u64 	%rd6, %rd2;
	mul.wide.u32 	%rd7, %r1, 4;
	add.s64 	%rd8, %rd6, %rd7;
	ld.shared.u32 	%r19, [%r3];
	atom.global.add.u32 	%r20, [%rd8], %r19;
$L__BB1_6:
	ret;

}
	// .globl	_Z13computePrefixPiS_
.visible .entry _Z13computePrefixPiS_(
	.param .u64 .ptr .align 1 _Z13computePrefixPiS__param_0,
	.param .u64 .ptr .align 1 _Z13computePrefixPiS__param_1
)
{
	.reg .pred 	%p<10>;
	.reg .b32 	%r<108>;
	.reg .b64 	%rd<20>;

	ld.param.u64 	%rd9, [_Z13computePrefixPiS__param_0];
	ld.param.u64 	%rd8, [_Z13computePrefixPiS__param_1];
	cvta.to.global.u64 	%rd1, %rd9;
	mov.u32 	%r32, %ctaid.x;
	mov.u32 	%r33, %ntid.x;
	mov.u32 	%r34, %tid.x;
	mad.lo.s32 	%r1, %r32, %r33, %r34;
	setp.lt.s32 	%p1, %r1, 0;
	mov.b32 	%r107, 0;
	@%p1 bra 	$L__BB2_13;
	add.s32 	%r2, %r1, 1;
	and.b32  	%r3, %r2, 15;
	setp.lt.u32 	%p2, %r1, 15;
	mov.b32 	%r100, 0;
	mov.u32 	%r107, %r100;
	@%p2 bra 	$L__BB2_4;
	and.b32  	%r100, %r2, -16;
	neg.s32 	%r94, %r100;
	add.s64 	%rd18, %rd1, 32;
	mov.b32 	%r107, 0;
$L__BB2_3:
	.pragma "nounroll";
	ld.global.u32 	%r38, [%rd18+-32];
	add.s32 	%r39, %r38, %r107;
	ld.global.u32 	%r40, [%rd18+-28];
	add.s32 	%r41, %r40, %r39;
	ld.global.u32 	%r42, [%rd18+-24];
	add.s32 	%r43, %r42, %r41;
	ld.global.u32 	%r44, [%rd18+-20];
	add.s32 	%r45, %r44, %r43;
	ld.global.u32 	%r46, [%rd18+-16];
	add.s32 	%r47, %r46, %r45;
	ld.global.u32 	%r48, [%rd18+-12];
	add.s32 	%r49, %r48, %r47;
	ld.global.u32 	%r50, [%rd18+-8];
	add.s32 	%r51, %r50, %r49;
	ld.global.u32 	%r52, [%rd18+-4];
	add.s32 	%r53, %r52, %r51;
	ld.global.u32 	%r54, [%rd18];
	add.s32 	%r55, %r54, %r53;
	ld.global.u32 	%r56, [%rd18+4];
	add.s32 	%r57, %r56, %r55;
	ld.global.u32 	%r58, [%rd18+8];
	add.s32 	%r59, %r58, %r57;
	ld.global.u32 	%r60, [%rd18+12];
	add.s32 	%r61, %r60, %r59;
	ld.global.u32 	%r62, [%rd18+16];
	add.s32 	%r63, %r62, %r61;
	ld.global.u32 	%r64, [%rd18+20];
	add.s32 	%r65, %r64, %r63;
	ld.global.u32 	%r66, [%rd18+24];
	add.s32 	%r67, %r66, %r65;
	ld.global.u32 	%r68, [%rd18+28];
	add.s32 	%r107, %r68, %r67;
	add.s32 	%r94, %r94, 16;
	add.s64 	%rd18, %rd18, 64;
	setp.ne.s32 	%p3, %r94, 0;
	@%p3 bra 	$L__BB2_3;
$L__BB2_4:
	setp.eq.s32 	%p4, %r3, 0;
	@%p4 bra 	$L__BB2_13;
	and.b32  	%r13, %r2, 7;
	setp.lt.u32 	%p5, %r3, 8;
	@%p5 bra 	$L__BB2_7;
	mul.wide.u32 	%rd10, %r100, 4;
	add.s64 	%rd11, %rd1, %rd10;
	ld.global.u32 	%r70, [%rd11];
	add.s32 	%r71, %r70, %r107;
	ld.global.u32 	%r72, [%rd11+4];
	add.s32 	%r73, %r72, %r71;
	ld.global.u32 	%r74, [%rd11+8];
	add.s32 	%r75, %r74, %r73;
	ld.global.u32 	%r76, [%rd11+12];
	add.s32 	%r77, %r76, %r75;
	ld.global.u32 	%r78, [%rd11+16];
	add.s32 	%r79, %r78, %r77;
	ld.global.u32 	%r80, [%rd11+20];
	add.s32 	%r81, %r80, %r79;
	ld.global.u32 	%r82, [%rd11+24];
	add.s32 	%r83, %r82, %r81;
	ld.global.u32 	%r84, [%rd11+28];
	add.s32 	%r107, %r84, %r83;
	add.s32 	%r100, %r100, 8;
$L__BB2_7:
	setp.eq.s32 	%p6, %r13, 0;
	@%p6 bra 	$L__BB2_13;
	and.b32  	%r19, %r2, 3;
	setp.lt.u32 	%p7, %r13, 4;
	@%p7 bra 	$L__BB2_10;
	mul.wide.u32 	%rd12, %r100, 4;
	add.s64 	%rd13, %rd1, %rd12;
	ld.global.u32 	%r86, [%rd13];
	add.s32 	%r87, %r86, %r107;
	ld.global.u32 	%r88, [%rd13+4];
	add.s32 	%r89, %r88, %r87;
	ld.global.u32 	%r90, [%rd13+8];
	add.s32 	%r91, %r90, %r89;
	ld.global.u32 	%r92, [%rd13+12];
	add.s32 	%r107, %r92, %r91;
	add.s32 	%r100, %r100, 4;
$L__BB2_10:
	setp.eq.s32 	%p8, %r19, 0;
	@%p8 bra 	$L__BB2_13;
	mul.wide.u32 	%rd14, %r100, 4;
	add.s64 	%rd19, %rd1, %rd14;
	neg.s32 	%r105, %r19;
$L__BB2_12:
	.pragma "nounroll";
	ld.global.u32 	%r93, [%rd19];
	add.s32 	%r107, %r93, %r107;
	add.s64 	%rd19, %rd19, 4;
	add.s32 	%r105, %r105, 1;
	setp.ne.s32 	%p9, %r105, 0;
	@%p9 bra 	$L__BB2_12;
$L__BB2_13:
	cvta.to.global.u64 	%rd15, %rd8;
	mul.wide.s32 	%rd16, %r1, 4;
	add.s64 	%rd17, %rd15, %rd16;
	st.global.u32 	[%rd17], %r107;
	ret;

}


// ===== COMPILED SASS (sm_100) =====

	.target	sm_100

	.elftype	@"ET_EXEC"


//--------------------- .note.nv.tkinfo           --------------------------
	.section	.note.nv.tkinfo,"",@"SHT_NOTE"
	.sectionflags	@"SHF_NOTE_NV_TKINFO"
	.tkinfo
        /*0018*/ 	.word	0x00000002
        /*0030*/ 	.string	""
        /*0030*/ 	.string	"ptxas"
        /*0030*/ 	.string	"Cuda compilation tools, release 13.0, V13.0.88"
        /*0030*/ 	.string	"Build cuda_13.0.r13.0/compiler.36424714_0"
        /*0030*/ 	.string	"-arch sm_100 -m 64 "



//--------------------- .note.nv.cuinfo           --------------------------
	.section	.note.nv.cuinfo,"",@"SHT_NOTE"
	.sectionflags	@"SHF_NOTE_NV_CUINFO"
        /*0018*/ 	.short	0x0002
        /*001a*/ 	.short	0x0064
        /*001c*/ 	.short	0x0082
	.zero		2


//--------------------- .nv.info                  --------------------------
	.section	.nv.info,"",@"SHT_CUDA_INFO"
	.align	4


	//----- nvinfo : EIATTR_REGCOUNT
	.align		4
        /*0000*/ 	.byte	0x04, 0x2f
        /*0002*/ 	.short	(.L_1 - .L_0)
	.align		4
.L_0:
        /*0004*/ 	.word	index@(_Z13findFrequencyPKiPii)
        /*0008*/ 	.word	0x0000000c


	//----- nvinfo : EIATTR_FRAME_SIZE
	.align		4
.L_1:
        /*000c*/ 	.byte	0x04, 0x11
        /*000e*/ 	.short	(.L_3 - .L_2)
	.align		4
.L_2:
        /*0010*/ 	.word	index@(_Z13findFrequencyPKiPii)
        /*0014*/ 	.word	0x00000000


	//----- nvinfo : EIATTR_REGCOUNT
	.align		4
.L_3:
        /*0018*/ 	.byte	0x04, 0x2f
        /*001a*/ 	.short	(.L_5 - .L_4)
	.align		4
.L_4:
        /*001c*/ 	.word	index@(_Z18findLocalFrequencyPKiPii)
        /*0020*/ 	.word	0x00000009


	//----- nvinfo : EIATTR_FRAME_SIZE
	.align		4
.L_5:
        /*0024*/ 	.byte	0x04, 0x11
        /*0026*/ 	.short	(.L_7 - .L_6)
	.align		4
.L_6:
        /*0028*/ 	.word	index@(_Z18findLocalFrequencyPKiPii)
        /*002c*/ 	.word	0x00000000


	//----- nvinfo : EIATTR_REGCOUNT
	.align		4
.L_7:
        /*0030*/ 	.byte	0x04, 0x2f
        /*0032*/ 	.short	(.L_9 - .L_8)
	.align		4
.L_8:
        /*0034*/ 	.word	index@(_Z13computePrefixPiS_)
        /*0038*/ 	.word	0x0000001b


	//----- nvinfo : EIATTR_FRAME_SIZE
	.align		4
.L_9:
        /*003c*/ 	.byte	0x04, 0x11
        /*003e*/ 	.short	(.L_11 - .L_10)
	.align		4
.L_10:
        /*0040*/ 	.word	index@(_Z13computePrefixPiS_)
        /*0044*/ 	.word	0x00000000


	//----- nvinfo : EIATTR_MIN_STACK_SIZE
	.align		4
.L_11:
        /*0048*/ 	.byte	0x04, 0x12
        /*004a*/ 	.short	(.L_13 - .L_12)
	.align		4
.L_12:
        /*004c*/ 	.word	index@(_Z13computePrefixPiS_)
        /*0050*/ 	.word	0x00000000


	//----- nvinfo : EIATTR_MIN_STACK_SIZE
	.align		4
.L_13:
        /*0054*/ 	.byte	0x04, 0x12
        /*0056*/ 	.short	(.L_15 - .L_14)
	.align		4
.L_14:
        /*0058*/ 	.word	index@(_Z18findLocalFrequencyPKiPii)
        /*005c*/ 	.word	0x00000000


	//----- nvinfo : EIATTR_MIN_STACK_SIZE
	.align		4
.L_15:
        /*0060*/ 	.byte	0x04, 0x12
        /*0062*/ 	.short	(.L_17 - .L_16)
	.align		4
.L_16:
        /*0064*/ 	.word	index@(_Z13findFrequencyPKiPii)
        /*0068*/ 	.word	0x00000000
.L_17:


//--------------------- .nv.compat                --------------------------
	.section	.nv.compat,"",@"SHT_CUDA_COMPAT_INFO"
	.align	4
        /*0000*/ 	.byte	0x02, 0x09, 0x00, 0x00, 0x02, 0x02, 0x01, 0x00, 0x02, 0x05, 0x05, 0x00, 0x03, 0x07, 0x01, 0x01
        /*0010*/ 	.byte	0x02, 0x03, 0x00, 0x00, 0x02, 0x06, 0x01, 0x00, 0x04, 0x0b, 0x08, 0x00, 0x09, 0x00, 0x00, 0x00
        /*0020*/ 	.byte	0x00, 0x00, 0x00, 0x00


//--------------------- .nv.info._Z13computePrefixPiS_ --------------------------
	.section	.nv.info._Z13computePrefixPiS_,"",@"SHT_CUDA_INFO"
	.sectionflags	@""
	.align	4


	//----- nvinfo : EIATTR_CUDA_API_VERSION
	.align		4
        /*0000*/ 	.byte	0x04, 0x37
        /*0002*/ 	.short	(.L_19 - .L_18)
.L_18:
        /*0004*/ 	.word	0x00000082


	//----- nvinfo : EIATTR_KPARAM_INFO
	.align		4
.L_19:
        /*0008*/ 	.byte	0x04, 0x17
        /*000a*/ 	.short	(.L_21 - .L_20)
.L_20:
        /*000c*/ 	.word	0x00000000
        /*0010*/ 	.short	0x0001
        /*0012*/ 	.short	0x0008
        /*0014*/ 	.byte	0x00, 0xf5, 0x21, 0x00


	//----- nvinfo : EIATTR_KPARAM_INFO
	.align		4
.L_21:
        /*0018*/ 	.byte	0x04, 0x17
        /*001a*/ 	.short	(.L_23 - .L_22)
.L_22:
        /*001c*/ 	.word	0x00000000
        /*0020*/ 	.short	0x0000
        /*0022*/ 	.short	0x0000
        /*0024*/ 	.byte	0x00, 0xf5, 0x21, 0x00


	//----- nvinfo : EIATTR_SPARSE_MMA_MASK
	.align		4
.L_23:
        /*0028*/ 	.byte	0x03, 0x50
        /*002a*/ 	.short	0x0000


	//----- nvinfo : EIATTR_MAXREG_COUNT
	.align		4
        /*002c*/ 	.byte	0x03, 0x1b
        /*002e*/ 	.short	0x00ff


	//----- nvinfo : EIATTR_MERCURY_ISA_VERSION
	.align		4
        /*0030*/ 	.byte	0x03, 0x5f
        /*0032*/ 	.short	0x0101


	//----- nvinfo : EIATTR_VRC_CTA_INIT_COUNT
	.align		4
        /*0034*/ 	.byte	0x02, 0x4a
	.zero		1
	.zero		1


	//----- nvinfo : EIATTR_EXIT_INSTR_OFFSETS
	.align		4
        /*0038*/ 	.byte	0x04, 0x1c
        /*003a*/ 	.short	(.L_25 - .L_24)


	//   ....[0]....
.L_24:
        /*003c*/ 	.word	0x000006e0


	//----- nvinfo : EIATTR_CRS_STACK_SIZE
	.align		4
.L_25:
        /*0040*/ 	.byte	0x04, 0x1e
        /*0042*/ 	.short	(.L_27 - .L_26)
.L_26:
        /*0044*/ 	.word	0x00000000


	//----- nvinfo : EIATTR_CBANK_PARAM_SIZE
	.align		4
.L_27:
        /*0048*/ 	.byte	0x03, 0x19
        /*004a*/ 	.short	0x0010


	//----- nvinfo : EIATTR_PARAM_CBANK
	.align		4
        /*004c*/ 	.byte	0x04, 0x0a
        /*004e*/ 	.short	(.L_29 - .L_28)
	.align		4
.L_28:
        /*0050*/ 	.word	index@(.nv.constant0._Z13computePrefixPiS_)
        /*0054*/ 	.short	0x0380
        /*0056*/ 	.short	0x0010


	//----- nvinfo : EIATTR_SW_WAR
	.align		4
.L_29:
        /*0058*/ 	.byte	0x04, 0x36
        /*005a*/ 	.short	(.L_31 - .L_30)
.L_30:
        /*005c*/ 	.word	0x00000008
.L_31:


//--------------------- .nv.info._Z18findLocalFrequencyPKiPii --------------------------
	.section	.nv.info._Z18findLocalFrequencyPKiPii,"",@"SHT_CUDA_INFO"
	.sectionflags	@""
	.align	4


	//----- nvinfo : EIATTR_CUDA_API_VERSION
	.align		4
        /*0000*/ 	.byte	0x04, 0x37
        /*0002*/ 	.short	(.L_33 - .L_32)
.L_32:
        /*0004*/ 	.word	0x00000082


	//----- nvinfo : EIATTR_KPARAM_INFO
	.align		4
.L_33:
        /*0008*/ 	.byte	0x04, 0x17
        /*000a*/ 	.short	(.L_35 - .L_34)
.L_34:
        /*000c*/ 	.word	0x00000000
        /*0010*/ 	.short	0x0002
        /*0012*/ 	.short	0x0010
        /*0014*/ 	.byte	0x00, 0xf0, 0x11, 0x00


	//----- nvinfo : EIATTR_KPARAM_INFO
	.align		4
.L_35:
        /*0018*/ 	.byte	0x04, 0x17
        /*001a*/ 	.short	(.L_37 - .L_36)
.L_36:
        /*001c*/ 	.word	0x00000000
        /*0020*/ 	.short	0x0001
        /*0022*/ 	.short	0x0008
        /*0024*/ 	.byte	0x00, 0xf5, 0x21, 0x00


	//----- nvinfo : EIATTR_KPARAM_INFO
	.align		4
.L_37:
        /*0028*/ 	.byte	0x04, 0x17
        /*002a*/ 	.short	(.L_39 - .L_38)
.L_38:
        /*002c*/ 	.word	0x00000000
        /*0030*/ 	.short	0x0000
        /*0032*/ 	.short	0x0000
        /*0034*/ 	.byte	0x00, 0xf5, 0x21, 0x00


	//----- nvinfo : EIATTR_SPARSE_MMA_MASK
	.align		4
.L_39:
        /*0038*/ 	.byte	0x03, 0x50
        /*003a*/ 	.short	0x0000


	//----- nvinfo : EIATTR_MAXREG_COUNT
	.align		4
        /*003c*/ 	.byte	0x03, 0x1b
        /*003e*/ 	.short	0x00ff


	//----- nvinfo : EIATTR_NUM_BARRIERS
	.align		4
        /*0040*/ 	.byte	0x02, 0x4c
        /*0042*/ 	.byte	0x01
	.zero		1


	//----- nvinfo : EIATTR_MERCURY_ISA_VERSION
	.align		4
        /*0044*/ 	.byte	0x03, 0x5f
        /*0046*/ 	.short	0x0101


	//----- nvinfo : EIATTR_VRC_CTA_INIT_COUNT
	.align		4
        /*0048*/ 	.byte	0x02, 0x4a
	.zero		1
	.zero		1


	//----- nvinfo : EIATTR_EXIT_INSTR_OFFSETS
	.align		4
        /*004c*/ 	.byte	0x04, 0x1c
        /*004e*/ 	.short	(.L_41 - .L_40)


	//   ....[0]....
.L_40:
        /*0050*/ 	.word	0x000001b0


	//   ....[1]....
        /*0054*/ 	.word	0x00000200


	//----- nvinfo : EIATTR_CRS_STACK_SIZE
	.align		4
.L_41:
        /*0058*/ 	.byte	0x04, 0x1e
        /*005a*/ 	.short	(.L_43 - .L_42)
.L_42:
        /*005c*/ 	.word	0x00000000


	//----- nvinfo : EIATTR_CBANK_PARAM_SIZE
	.align		4
.L_43:
        /*0060*/ 	.byte	0x03, 0x19
        /*0062*/ 	.short	0x0014


	//----- nvinfo : EIATTR_PARAM_CBANK
	.align		4
        /*0064*/ 	.byte	0x04, 0x0a
        /*0066*/ 	.short	(.L_45 - .L_44)
	.align		4
.L_44:
        /*0068*/ 	.word	index@(.nv.constant0._Z18findLocalFrequencyPKiPii)
        /*006c*/ 	.short	0x0380
        /*006e*/ 	.short	0x0014


	//----- nvinfo : EIATTR_SW_WAR
	.align		4
.L_45:
        /*0070*/ 	.byte	0x04, 0x36
        /*0072*/ 	.short	(.L_47 - .L_46)
.L_46:
        /*0074*/ 	.word	0x00000008
.L_47:


//--------------------- .nv.info._Z13findFrequencyPKiPii --------------------------
	.section	.nv.info._Z13findFrequencyPKiPii,"",@"SHT_CUDA_INFO"
	.sectionflags	@""
	.align	4


	//----- nvinfo : EIATTR_CUDA_API_VERSION
	.align		4
        /*0000*/ 	.byte	0x04, 0x37
        /*0002*/ 	.short	(.L_49 - .L_48)
.L_48:
        /*0004*/ 	.word	0x00000082


	//----- nvinfo : EIATTR_KPARAM_INFO
	.align		4
.L_49:
        /*0008*/ 	.byte	0x04, 0x17
        /*000a*/ 	.short	(.L_51 - .L_50)
.L_50:
        /*000c*/ 	.word	0x00000000
        /*0010*/ 	.short	0x0002
        /*0012*/ 	.short	0x0010
        /*0014*/ 	.byte	0x00, 0xf0, 0x11, 0x00


	//----- nvinfo : EIATTR_KPARAM_INFO
	.align		4
.L_51:
        /*0018*/ 	.byte	0x04, 0x17
        /*001a*/ 	.short	(.L_53 - .L_52)
.L_52:
        /*001c*/ 	.word	0x00000000
        /*0020*/ 	.short	0x0001
        /*0022*/ 	.short	0x0008
        /*0024*/ 	.byte	0x00, 0xf5, 0x21, 0x00


	//----- nvinfo : EIATTR_KPARAM_INFO
	.align		4
.L_53:
        /*0028*/ 	.byte	0x04, 0x17
        /*002a*/ 	.short	(.L_55 - .L_54)
.L_54:
        /*002c*/ 	.word	0x00000000
        /*0030*/ 	.short	0x0000
        /*0032*/ 	.short	0x0000
        /*0034*/ 	.byte	0x00, 0xf5, 0x21, 0x00


	//----- nvinfo : EIATTR_SPARSE_MMA_MASK
	.align		4
.L_55:
        /*0038*/ 	.byte	0x03, 0x50
        /*003a*/ 	.short	0x0000


	//----- nvinfo : EIATTR_MAXREG_COUNT
	.align		4
        /*003c*/ 	.byte	0x03, 0x1b
        /*003e*/ 	.short	0x00ff


	//----- nvinfo : EIATTR_MERCURY_ISA_VERSION
	.align		4
        /*0040*/ 	.byte	0x03, 0x5f
        /*0042*/ 	.short	0x0101


	//----- nvinfo : EIATTR_VRC_CTA_INIT_COUNT
	.align		4
        /*0044*/ 	.byte	0x02, 0x4a
	.zero		1
	.zero		1


	//----- nvinfo : EIATTR_EXIT_INSTR_OFFSETS
	.align		4
        /*0048*/ 	.byte	0x04, 0x1c
        /*004a*/ 	.short	(.L_57 - .L_56)


	//   ....[0]....
.L_56:
        /*004c*/ 	.word	0x00000070


	//   ....[1]....
        /*0050*/ 	.word	0x00000130


	//----- nvinfo : EIATTR_CBANK_PARAM_SIZE
	.align		4
.L_57:
        /*0054*/ 	.byte	0x03, 0x19
        /*0056*/ 	.short	0x0014


	//----- nvinfo : EIATTR_PARAM_CBANK
	.align		4
        /*0058*/ 	.byte	0x04, 0x0a
        /*005a*/ 	.short	(.L_59 - .L_58)
	.align		4
.L_58:
        /*005c*/ 	.word	index@(.nv.constant0._Z13findFrequencyPKiPii)
        /*0060*/ 	.short	0x0380
        /*0062*/ 	.short	0x0014


	//----- nvinfo : EIATTR_SW_WAR
	.align		4
.L_59:
        /*0064*/ 	.byte	0x04, 0x36
        /*0066*/ 	.short	(.L_61 - .L_60)
.L_60:
        /*0068*/ 	.word	0x00000008
.L_61:


//--------------------- .nv.callgraph             --------------------------
	.section	.nv.callgraph,"",@"SHT_CUDA_CALLGRAPH"
	.align	4
	.sectionentsize	8
	.align		4
        /*0000*/ 	.word	0x00000000
	.align		4
        /*0004*/ 	.word	0xffffffff
	.align		4
        /*0008*/ 	.word	0x00000000
	.align		4
        /*000c*/ 	.word	0xfffffffe
	.align		4
        /*0010*/ 	.word	0x00000000
	.align		4
        /*0014*/ 	.word	0xfffffffd
	.align		4
        /*0018*/ 	.word	0x00000000
	.align		4
        /*001c*/ 	.word	0xfffffffc


//--------------------- .text._Z13computePrefixPiS_ --------------------------
	.section	.text._Z13computePrefixPiS_,"ax",@progbits
	.align	128
        .global         _Z13computePrefixPiS_
        .type           _Z13computePrefixPiS_,@function
        .size           _Z13computePrefixPiS_,(.L_x_15 - _Z13computePrefixPiS_)
        .other          _Z13computePrefixPiS_,@"STO_CUDA_ENTRY STV_DEFAULT"
_Z13computePrefixPiS_:
.text._Z13computePrefixPiS_:
[----:B------:R-:W-:Y:S01]  /*0000*/  LDC R1, c[0x0][0x37c] ;  /* 0x0000df00ff017b82 */ /* 0x000fe20000000800 */
[----:B------:R-:W0:Y:S07]  /*0010*/  S2R R3, SR_TID.X ;  /* 0x0000000000037919 */ /* 0x000e2e0000002100 */
[----:B------:R-:W0:Y:S01]  /*0020*/  S2UR UR4, SR_CTAID.X ;  /* 0x00000000000479c3 */ /* 0x000e220000002500 */
[----:B------:R-:W1:Y:S01]  /*0030*/  LDCU.64 UR6, c[0x0][0x358] ;  /* 0x00006b00ff0677ac */ /* 0x000e620008000a00 */
[----:B------:R-:W-:Y:S01]  /*0040*/  BSSY.RECONVERGENT B0, `(.L_x_0) ;  /* 0x0000066000007945 */ /* 0x000fe20003800200 */
[----:B------:R-:W-:-:S05]  /*0050*/  IMAD.MOV.U32 R0, RZ, RZ, RZ ;  /* 0x000000ffff007224 */ /* 0x000fca00078e00ff */
[----:B------:R-:W0:Y:S02]  /*0060*/  LDC R2, c[0x0][0x360] ;  /* 0x0000d800ff027b82 */ /* 0x000e240000000800 */
[----:B0-----:R-:W-:-:S05]  /*0070*/  IMAD R2, R2, UR4, R3 ;  /* 0x0000000402027c24 */ /* 0x001fca000f8e0203 */
[----:B------:R-:W-:-:S13]  /*0080*/  ISETP.GE.AND P0, PT, R2, RZ, PT ;  /* 0x000000ff0200720c */ /* 0x000fda0003f06270 */
[----:B-1----:R-:W-:Y:S05]  /*0090*/  @!P0 BRA `(.L_x_1) ;  /* 0x0000000400808947 */ /* 0x002fea0003800000 */
[C---:B------:R-:W-:Y:S01]  /*00a0*/  ISETP.GE.U32.AND P1, PT, R2.reuse, 0xf, PT ;  /* 0x0000000f0200780c */ /* 0x040fe20003f26070 */
[----:B------:R-:W-:Y:S01]  /*00b0*/  VIADD R6, R2, 0x1 ;  /* 0x0000000102067836 */ /* 0x000fe20000000000 */
[----:B------:R-:W-:Y:S01]  /*00c0*/  BSSY.RECONVERGENT B1, `(.L_x_2) ;  /* 0x000002c000017945 */ /* 0x000fe20003800200 */
[----:B------:R-:W-:Y:S02]  /*00d0*/  IMAD.MOV.U32 R3, RZ, RZ, RZ ;  /* 0x000000ffff037224 */ /* 0x000fe400078e00ff */
[----:B------:R-:W-:Y:S01]  /*00e0*/  IMAD.MOV.U32 R0, RZ, RZ, RZ ;  /* 0x000000ffff007224 */ /* 0x000fe200078e00ff */
[----:B------:R-:W-:-:S04]  /*00f0*/  LOP3.LUT R24, R6, 0xf, RZ, 0xc0, !PT ;  /* 0x0000000f06187812 */ /* 0x000fc800078ec0ff */
[----:B------:R-:W-:-:S03]  /*0100*/  ISETP.NE.AND P0, PT, R24, RZ, PT ;  /* 0x000000ff1800720c */ /* 0x000fc60003f05270 */
[----:B------:R-:W-:Y:S10]  /*0110*/  @!P1 BRA `(.L_x_3) ;  /* 0x0000000000989947 */ /* 0x000ff40003800000 */
[----:B------:R-:W0:Y:S01]  /*0120*/  LDCU.64 UR4, c[0x0][0x380] ;  /* 0x00007000ff0477ac */ /* 0x000e220008000a00 */
[----:B------:R-:W-:Y:S01]  /*0130*/  LOP3.LUT R3, R6, 0xfffffff0, RZ, 0xc0, !PT ;  /* 0xfffffff006037812 */ /* 0x000fe200078ec0ff */
[----:B------:R-:W-:-:S04]  /*0140*/  IMAD.MOV.U32 R0, RZ, RZ, RZ ;  /* 0x000000ffff007224 */ /* 0x000fc800078e00ff */
[----:B------:R-:W-:Y:S01]  /*0150*/  IMAD.MOV R7, RZ, RZ, -R3 ;  /* 0x000000ffff077224 */ /* 0x000fe200078e0a03 */
[----:B0-----:R-:W-:-:S04]  /*0160*/  UIADD3 UR4, UP0, UPT, UR4, 0x20, URZ ;  /* 0x0000002004047890 */ /* 0x001fc8000ff1e0ff */
[----:B------:R-:W-:Y:S02]  /*0170*/  UIADD3.X UR5, UPT, UPT, URZ, UR5, URZ, UP0, !UPT ;  /* 0x00000005ff057290 */ /* 0x000fe400087fe4ff */
[----:B------:R-:W-:-:S04]  /*0180*/  IMAD.U32 R13, RZ, RZ, UR4 ;  /* 0x00000004ff0d7e24 */ /* 0x000fc8000f8e00ff */
[----:B------:R-:W-:-:S07]  /*0190*/  IMAD.U32 R5, RZ, RZ, UR5 ;  /* 0x00000005ff057e24 */ /* 0x000fce000f8e00ff */
.L_x_4:
[----:B------:R-:W-:-:S05]  /*01a0*/  IMAD.MOV.U32 R4, RZ, RZ, R13 ;  /* 0x000000ffff047224 */ /* 0x000fca00078e000d */
[----:B------:R-:W2:Y:S04]  /*01b0*/  LDG.E R13, desc[UR6][R4.64+-0x20] ;  /* 0xffffe006040d7981 */ /* 0x000ea8000c1e1900 */
[----:B------:R-:W2:Y:S04]  /*01c0*/  LDG.E R12, desc[UR6][R4.64+-0x1c] ;  /* 0xffffe406040c7981 */ /* 0x000ea8000c1e1900 */
[----:B------:R-:W3:Y:S04]  /*01d0*/  LDG.E R15, desc[UR6][R4.64+-0x18] ;  /* 0xffffe806040f7981 */ /* 0x000ee8000c1e1900 */
[----:B------:R-:W3:Y:S04]  /*01e0*/  LDG.E R14, desc[UR6][R4.64+-0x14] ;  /* 0xffffec06040e7981 */ /* 0x000ee8000c1e1900 */
[----:B------:R-:W4:Y:S04]  /*01f0*/  LDG.E R17, desc[UR6][R4.64+-0x10] ;  /* 0xfffff00604117981 */ /* 0x000f28000c1e1900 */
[----:B------:R-:W4:Y:S04]  /*0200*/  LDG.E R16, desc[UR6][R4.64+-0xc] ;  /* 0xfffff40604107981 */ /* 0x000f28000c1e1900 */
[----:B------:R-:W5:Y:S04]  /*0210*/  LDG.E R19, desc[UR6][R4.64+-0x8] ;  /* 0xfffff80604137981 */ /* 0x000f68000c1e1900 */
        /* <DEDUP_REMOVED lines=8> */
[----:B------:R0:W5:Y:S01]  /*02a0*/  LDG.E R8, desc[UR6][R4.64+0x1c] ;  /* 0x00001c0604087981 */ /* 0x000162000c1e1900 */
[----:B------:R-:W-:-:S05]  /*02b0*/  VIADD R7, R7, 0x10 ;  /* 0x0000001007077836 */ /* 0x000fca0000000000 */
[----:B------:R-:W-:Y:S02]  /*02c0*/  ISETP.NE.AND P1, PT, R7, RZ, PT ;  /* 0x000000ff0700720c */ /* 0x000fe40003f25270 */
[----:B--2---:R-:W-:Y:S02]  /*02d0*/  IADD3 R12, PT, PT, R12, R13, R0 ;  /* 0x0000000d0c0c7210 */ /* 0x004fe40007ffe000 */
[----:B------:R-:W-:-:S05]  /*02e0*/  IADD3 R13, P2, PT, R4, 0x40, RZ ;  /* 0x00000040040d7810 */ /* 0x000fca0007f5e0ff */
[----:B0-----:R-:W-:Y:S01]  /*02f0*/  IMAD.X R5, RZ, RZ, R5, P2 ;  /* 0x000000ffff057224 */ /* 0x001fe200010e0605 */
[----:B---3--:R-:W-:-:S04]  /*0300*/  IADD3 R12, PT, PT, R14, R15, R12 ;  /* 0x0000000f0e0c7210 */ /* 0x008fc80007ffe00c */
[----:B----4-:R-:W-:-:S04]  /*0310*/  IADD3 R12, PT, PT, R16, R17, R12 ;  /* 0x00000011100c7210 */ /* 0x010fc80007ffe00c */
[----:B-----5:R-:W-:-:S04]  /*0320*/  IADD3 R12, PT, PT, R18, R19, R12 ;  /* 0x00000013120c7210 */ /* 0x020fc80007ffe00c */
[----:B------:R-:W-:-:S04]  /*0330*/  IADD3 R12, PT, PT, R20, R21, R12 ;  /* 0x00000015140c7210 */ /* 0x000fc80007ffe00c */
[----:B------:R-:W-:-:S04]  /*0340*/  IADD3 R12, PT, PT, R22, R23, R12 ;  /* 0x00000017160c7210 */ /* 0x000fc80007ffe00c */
[----:B------:R-:W-:-:S04]  /*0350*/  IADD3 R10, PT, PT, R10, R11, R12 ;  /* 0x0000000b0a0a7210 */ /* 0x000fc80007ffe00c */
[----:B------:R-:W-:Y:S01]  /*0360*/  IADD3 R0, PT, PT, R8, R9, R10 ;  /* 0x0000000908007210 */ /* 0x000fe20007ffe00a */
[----:B------:R-:W-:Y:S06]  /*0370*/  @P1 BRA `(.L_x_4) ;  /* 0xfffffffc00881947 */ /* 0x000fec000383ffff */
.L_x_3:
[----:B------:R-:W-:Y:S05]  /*0380*/  BSYNC.RECONVERGENT B1 ;  /* 0x0000000000017941 */ /* 0x000fea0003800200 */
.L_x_2:
[----:B------:R-:W-:Y:S05]  /*0390*/  @!P0 BRA `(.L_x_1) ;  /* 0x0000000000c08947 */ /* 0x000fea0003800000 */
[----:B------:R-:W-:Y:S01]  /*03a0*/  ISETP.GE.U32.AND P0, PT, R24, 0x8, PT ;  /* 0x000000081800780c */ /* 0x000fe20003f06070 */
[----:B------:R-:W-:Y:S01]  /*03b0*/  BSSY.RECONVERGENT B1, `(.L_x_5) ;  /* 0x0000013000017945 */ /* 0x000fe20003800200 */
[----:B------:R-:W-:-:S04]  /*03c0*/  LOP3.LUT R15, R6, 0x7, RZ, 0xc0, !PT ;  /* 0x00000007060f7812 */ /* 0x000fc800078ec0ff */
[----:B------:R-:W-:-:S07]  /*03d0*/  ISETP.NE.AND P1, PT, R15, RZ, PT ;  /* 0x000000ff0f00720c */ /* 0x000fce0003f25270 */
[----:B------:R-:W-:Y:S06]  /*03e0*/  @!P0 BRA `(.L_x_6) ;  /* 0x00000000003c8947 */ /* 0x000fec0003800000 */
[----:B------:R-:W0:Y:S02]  /*03f0*/  LDC.64 R4, c[0x0][0x380] ;  /* 0x0000e000ff047b82 */ /* 0x000e240000000a00 */
[----:B0-----:R-:W-:-:S05]  /*0400*/  IMAD.WIDE.U32 R4, R3, 0x4, R4 ;  /* 0x0000000403047825 */ /* 0x001fca00078e0004 */
[----:B------:R-:W2:Y:S04]  /*0410*/  LDG.E R7, desc[UR6][R4.64] ;  /* 0x0000000604077981 */ /* 0x000ea8000c1e1900 */
[----:B------:R-:W2:Y:S04]  /*0420*/  LDG.E R8, desc[UR6][R4.64+0x4] ;  /* 0x0000040604087981 */ /* 0x000ea8000c1e1900 */
[----:B------:R-:W3:Y:S04]  /*0430*/  LDG.E R10, desc[UR6][R4.64+0x8] ;  /* 0x00000806040a7981 */ /* 0x000ee8000c1e1900 */
[----:B------:R-:W3:Y:S04]  /*0440*/  LDG.E R9, desc[UR6][R4.64+0xc] ;  /* 0x00000c0604097981 */ /* 0x000ee8000c1e1900 */
[----:B------:R-:W4:Y:S04]  /*0450*/  LDG.E R12, desc[UR6][R4.64+0x10] ;  /* 0x00001006040c7981 */ /* 0x000f28000c1e1900 */
[----:B------:R-:W4:Y:S04]  /*0460*/  LDG.E R11, desc[UR6][R4.64+0x14] ;  /* 0x00001406040b7981 */ /* 0x000f28000c1e1900 */
[----:B------:R-:W5:Y:S04]  /*0470*/  LDG.E R14, desc[UR6][R4.64+0x18] ;  /* 0x00001806040e7981 */ /* 0x000f68000c1e1900 */
[----:B------:R-:W5:Y:S01]  /*0480*/  LDG.E R13, desc[UR6][R4.64+0x1c] ;  /* 0x00001c06040d7981 */ /* 0x000f62000c1e1900 */
[----:B------:R-:W-:Y:S01]  /*0490*/  VIADD R3, R3, 0x8 ;  /* 0x0000000803037836 */ /* 0x000fe20000000000 */
[----:B--2---:R-:W-:-:S04]  /*04a0*/  IADD3 R7, PT, PT, R8, R7, R0 ;  /* 0x0000000708077210 */ /* 0x004fc80007ffe000 */
[----:B---3--:R-:W-:-:S04]  /*04b0*/  IADD3 R7, PT, PT, R9, R10, R7 ;  /* 0x0000000a09077210 */ /* 0x008fc80007ffe007 */
[----:B----4-:R-:W-:-:S04]  /*04c0*/  IADD3 R7, PT, PT, R11, R12, R7 ;  /* 0x0000000c0b077210 */ /* 0x010fc80007ffe007 */
[----:B-----5:R-:W-:-:S07]  /*04d0*/  IADD3 R0, PT, PT, R13, R14, R7 ;  /* 0x0000000e0d007210 */ /* 0x020fce0007ffe007 */
.L_x_6:
[----:B------:R-:W-:Y:S05]  /*04e0*/  BSYNC.RECONVERGENT B1 ;  /* 0x0000000000017941 */ /* 0x000fea0003800200 */
.L_x_5:
        /* <DEDUP_REMOVED lines=11> */
[----:B------:R-:W3:Y:S01]  /*05a0*/  LDG.E R10, desc[UR6][R4.64+0xc] ;  /* 0x00000c06040a7981 */ /* 0x000ee2000c1e1900 */
[----:B------:R-:W-:Y:S01]  /*05b0*/  VIADD R3, R3, 0x4 ;  /* 0x0000000403037836 */ /* 0x000fe20000000000 */
[----:B--2---:R-:W-:-:S04]  /*05c0*/  IADD3 R0, PT, PT, R8, R7, R0 ;  /* 0x0000000708007210 */ /* 0x004fc80007ffe000 */
[----:B---3--:R-:W-:-:S07]  /*05d0*/  IADD3 R0, PT, PT, R10, R9, R0 ;  /* 0x000000090a007210 */ /* 0x008fce0007ffe000 */
.L_x_8:
[----:B------:R-:W-:Y:S05]  /*05e0*/  BSYNC.RECONVERGENT B1 ;  /* 0x0000000000017941 */ /* 0x000fea0003800200 */
.L_x_7:
[----:B------:R-:W-:Y:S05]  /*05f0*/  @!P1 BRA `(.L_x_1) ;  /* 0x0000000000289947 */ /* 0x000fea0003800000 */
[----:B------:R-:W0:Y:S01]  /*0600*/  LDC.64 R4, c[0x0][0x380] ;  /* 0x0000e000ff047b82 */ /* 0x000e220000000a00 */
[----:B------:R-:W-:Y:S02]  /*0610*/  IMAD.MOV R6, RZ, RZ, -R6 ;  /* 0x000000ffff067224 */ /* 0x000fe400078e0a06 */
[----:B0-----:R-:W-:-:S07]  /*0620*/  IMAD.WIDE.U32 R4, R3, 0x4, R4 ;  /* 0x0000000403047825 */ /* 0x001fce00078e0004 */
.L_x_9:
[----:B------:R0:W2:Y:S01]  /*0630*/  LDG.E R3, desc[UR6][R4.64] ;  /* 0x0000000604037981 */ /* 0x0000a2000c1e1900 */
[----:B------:R-:W-:-:S05]  /*0640*/  VIADD R6, R6, 0x1 ;  /* 0x0000000106067836 */ /* 0x000fca0000000000 */
[----:B------:R-:W-:Y:S02]  /*0650*/  ISETP.NE.AND P0, PT, R6, RZ, PT ;  /* 0x000000ff0600720c */ /* 0x000fe40003f05270 */
[----:B0-----:R-:W-:-:S05]  /*0660*/  IADD3 R4, P1, PT, R4, 0x4, RZ ;  /* 0x0000000404047810 */ /* 0x001fca0007f3e0ff */
[----:B------:R-:W-:Y:S02]  /*0670*/  IMAD.X R5, RZ, RZ, R5, P1 ;  /* 0x000000ffff057224 */ /* 0x000fe400008e0605 */
[----:B--2---:R-:W-:-:S04]  /*0680*/  IMAD.IADD R0, R3, 0x1, R0 ;  /* 0x0000000103007824 */ /* 0x004fc800078e0200 */
[----:B------:R-:W-:Y:S05]  /*0690*/  @P0 BRA `(.L_x_9) ;  /* 0xfffffffc00e40947 */ /* 0x000fea000383ffff */
.L_x_1:
[----:B------:R-:W-:Y:S05]  /*06a0*/  BSYNC.RECONVERGENT B0 ;  /* 0x0000000000007941 */ /* 0x000fea0003800200 */
.L_x_0:
[----:B------:R-:W0:Y:S02]  /*06b0*/  LDC.64 R4, c[0x0][0x388] ;  /* 0x0000e200ff047b82 */ /* 0x000e240000000a00 */
[----:B0-----:R-:W-:-:S05]  /*06c0*/  IMAD.WIDE R2, R2, 0x4, R4 ;  /* 0x0000000402027825 */ /* 0x001fca00078e0204 */
[----:B------:R-:W-:Y:S01]  /*06d0*/  STG.E desc[UR6][R2.64], R0 ;  /* 0x0000000002007986 */ /* 0x000fe2000c101906 */
[----:B------:R-:W-:Y:S05]  /*06e0*/  EXIT ;  /* 0x000000000000794d */ /* 0x000fea0003800000 */
.L_x_10:
[----:B------:R-:W-:-:S00]  /*06f0*/  BRA `(.L_x_10) ;  /* 0xfffffffc00fc7947 */ /* 0x000fc0000383ffff */
[----:B------:R-:W-:-:S00]  /*0700*/  NOP ;  /* 0x0000000000007918 */ /* 0x000fc00000000000 */
[----:B------:R-:W-:-:S00]  /*0710*/  NOP ;  /* 0x0000000000007918 */ /* 0x000fc00000000000 */
[----:B------:R-:W-:-:S00]  /*0720*/  NOP ;  /* 0x0000000000007918 */ /* 0x000fc00000000000 */
[----:B------:R-:W-:-:S00]  /*0730*/  NOP ;  /* 0x0000000000007918 */ /* 0x000fc00000000000 */
[----:B------:R-:W-:-:S00]  /*0740*/  NOP ;  /* 0x0000000000007918 */ /* 0x000fc00000000000 */
[----:B------:R-:W-:-:S00]  /*0750*/  NOP ;  /* 0x0000000000007918 */ /* 0x000fc00000000000 */
[----:B------:R-:W-:-:S00]  /*0760*/  NOP ;  /* 0x0000000000007918 */ /* 0x000fc00000000000 */
[----:B------:R-:W-:-:S00]  /*0770*/  NOP ;  /* 0x0000000000007918 */ /* 0x000fc00000000000 */
.L_x_15:


//--------------------- .text._Z18findLocalFrequencyPKiPii --------------------------
	.section	.text._Z18findLocalFrequencyPKiPii,"ax",@progbits
	.align	128
        .global         _Z18findLocalFrequencyPKiPii
        .type           _Z18findLocalFrequencyPKiPii,@function
        .size           _Z18findLocalFrequencyPKiPii,(.L_x_16 - _Z18findLocalFrequencyPKiPii)
        .other          _Z18findLocalFrequencyPKiPii,@"STO_CUDA_ENTRY STV_DEFAULT"
_Z18findLocalFrequencyPKiPii:
.text._Z18findLocalFrequencyPKiPii:
[----:B------:R-:W-:Y:S01]  /*0000*/  LDC R1, c[0x0][0x37c] ;  /* 0x0000df00ff017b82 */ /* 0x000fe20000000800 */
[----:B------:R-:W0:Y:S07]  /*0010*/  S2R R6, SR_TID.X ;  /* 0x0000000000067919 */ /* 0x000e2e0000002100 */
[----:B------:R-:W1:Y:S01]  /*0020*/  S2UR UR6, SR_CTAID.X ;  /* 0x00000000000679c3 */ /* 0x000e620000002500 */
[----:B------:R-:W2:Y:S01]  /*0030*/  LDCU UR7, c[0x0][0x390] ;  /* 0x00007200ff0777ac */ /* 0x000ea20008000800 */
[----:B------:R-:W-:Y:S01]  /*0040*/  BSSY.RECONVERGENT B0, `(.L_x_11) ;  /* 0x0000015000007945 */ /* 0x000fe20003800200 */
[----:B------:R-:W-:-:S05]  /*0050*/  UMOV UR4, 0x400 ;  /* 0x0000040000047882 */ /* 0x000fca0000000000 */
[----:B------:R-:W1:Y:S08]  /*0060*/  LDC R5, c[0x0][0x360] ;  /* 0x0000d800ff057b82 */ /* 0x000e700000000800 */
[----:B------:R-:W3:Y:S01]  /*0070*/  S2UR UR5, SR_CgaCtaId ;  /* 0x00000000000579c3 */ /* 0x000ee20000008800 */
[----:B0-----:R-:W-:Y:S01]  /*0080*/  ISETP.GT.U32.AND P0, PT, R6, 0x9, PT ;  /* 0x000000090600780c */ /* 0x001fe20003f04070 */
[----:B-1----:R-:W-:-:S05]  /*0090*/  IMAD R5, R5, UR6, R6 ;  /* 0x0000000605057c24 */ /* 0x002fca000f8e0206 */
[----:B--2---:R-:W-:Y:S01]  /*00a0*/  ISETP.GE.AND P1, PT, R5, UR7, PT ;  /* 0x0000000705007c0c */ /* 0x004fe2000bf26270 */
[----:B------:R-:W0:Y:S01]  /*00b0*/  LDCU.64 UR6, c[0x0][0x358] ;  /* 0x00006b00ff0677ac */ /* 0x000e220008000a00 */
[----:B---3--:R-:W-:-:S06]  /*00c0*/  ULEA UR4, UR5, UR4, 0x18 ;  /* 0x0000000405047291 */ /* 0x008fcc000f8ec0ff */
[----:B------:R-:W-:-:S05]  /*00d0*/  LEA R0, R6, UR4, 0x2 ;  /* 0x0000000406007c11 */ /* 0x000fca000f8e10ff */
[----:B------:R1:W-:Y:S01]  /*00e0*/  @!P0 STS [R0], RZ ;  /* 0x000000ff00008388 */ /* 0x0003e20000000800 */
[----:B------:R-:W-:Y:S06]  /*00f0*/  BAR.SYNC.DEFER_BLOCKING 0x0 ;  /* 0x0000000000007b1d */ /* 0x000fec0000010000 */
[----:B------:R-:W-:Y:S05]  /*0100*/  @P1 BRA `(.L_x_12) ;  /* 0x0000000000201947 */ /* 0x000fea0003800000 */
[----:B------:R-:W2:Y:S02]  /*0110*/  LDC.64 R2, c[0x0][0x380] ;  /* 0x0000e000ff027b82 */ /* 0x000ea40000000a00 */
[----:B--2---:R-:W-:-:S06]  /*0120*/  IMAD.WIDE R2, R5, 0x4, R2 ;  /* 0x0000000405027825 */ /* 0x004fcc00078e0202 */
[----:B0-----:R-:W2:Y:S02]  /*0130*/  LDG.E R2, desc[UR6][R2.64] ;  /* 0x0000000602027981 */ /* 0x001ea4000c1e1900 */
[----:B--2---:R-:W-:-:S05]  /*0140*/  IMAD.HI R4, R2, 0x51eb851f, RZ ;  /* 0x51eb851f02047827 */ /* 0x004fca00078e02ff */
[----:B------:R-:W-:-:S04]  /*0150*/  SHF.R.U32.HI R5, RZ, 0x1f, R4 ;  /* 0x0000001fff057819 */ /* 0x000fc80000011604 */
[----:B------:R-:W-:-:S04]  /*0160*/  LEA.HI.SX32 R5, R4, R5, 0x1b ;  /* 0x0000000504057211 */ /* 0x000fc800078fdaff */
[----:B------:R-:W-:-:S05]  /*0170*/  LEA R5, R5, UR4, 0x2 ;  /* 0x0000000405057c11 */ /* 0x000fca000f8e10ff */
[----:B------:R2:W-:Y:S02]  /*0180*/  ATOMS.POPC.INC.32 RZ, [R5+URZ] ;  /* 0x0000000005ff7f8c */ /* 0x0005e4000d8000ff */
.L_x_12:
[----:B0-----:R-:W-:Y:S05]  /*0190*/  BSYNC.RECONVERGENT B0 ;  /* 0x0000000000007941 */ /* 0x001fea0003800200 */
.L_x_11:
[----:B------:R-:W-:Y:S06]  /*01a0*/  BAR.SYNC.DEFER_BLOCKING 0x0 ;  /* 0x0000000000007b1d */ /* 0x000fec0000010000 */
[----:B------:R-:W-:Y:S05]  /*01b0*/  @P0 EXIT ;  /* 0x000000000000094d */ /* 0x000fea0003800000 */
[----:B--2---:R-:W0:Y:S01]  /*01c0*/  LDS R5, [R0] ;  /* 0x0000000000057984 */ /* 0x004e220000000800 */
[----:B------:R-:W2:Y:S02]  /*01d0*/  LDC.64 R2, c[0x0][0x388] ;  /* 0x0000e200ff027b82 */ /* 0x000ea40000000a00 */
[----:B--2---:R-:W-:-:S05]  /*01e0*/  IMAD.WIDE.U32 R2, R6, 0x4, R2 ;  /* 0x0000000406027825 */ /* 0x004fca00078e0002 */
[----:B0-----:R-:W-:Y:S01]  /*01f0*/  REDG.E.ADD.STRONG.GPU desc[UR6][R2.64], R5 ;  /* 0x000000050200798e */ /* 0x001fe2000c12e106 */
[----:B------:R-:W-:Y:S05]  /*0200*/  EXIT ;  /* 0x000000000000794d */ /* 0x000fea0003800000 */
.L_x_13:
        /* <DEDUP_REMOVED lines=15> */
.L_x_16:


//--------------------- .text._Z13findFrequencyPKiPii --------------------------
	.section	.text._Z13findFrequencyPKiPii,"ax",@progbits
	.align	128
        .global         _Z13findFrequencyPKiPii
        .type           _Z13findFrequencyPKiPii,@function
        .size           _Z13findFrequencyPKiPii,(.L_x_17 - _Z13findFrequencyPKiPii)
        .other          _Z13findFrequencyPKiPii,@"STO_CUDA_ENTRY STV_DEFAULT"
_Z13findFrequencyPKiPii:
.text._Z13findFrequencyPKiPii:
[----:B------:R-:W-:Y:S01]  /*0000*/  LDC R1, c[0x0][0x37c] ;  /* 0x0000df00ff017b82 */ /* 0x000fe20000000800 */
[----:B------:R-:W0:Y:S07]  /*0010*/  S2R R0, SR_TID.X ;  /* 0x0000000000007919 */ /* 0x000e2e0000002100 */
[----:B------:R-:W0:Y:S01]  /*0020*/  S2UR UR4, SR_CTAID.X ;  /* 0x00000000000479c3 */ /* 0x000e220000002500 */
[----:B------:R-:W1:Y:S07]  /*0030*/  LDCU UR5, c[0x0][0x390] ;  /* 0x00007200ff0577ac */ /* 0x000e6e0008000800 */
[----:B------:R-:W0:Y:S02]  /*0040*/  LDC R5, c[0x0][0x360] ;  /* 0x0000d800ff057b82 */ /* 0x000e240000000800 */
[----:B0-----:R-:W-:-:S05]  /*0050*/  IMAD R5, R5, UR4, R0 ;  /* 0x0000000405057c24 */ /* 0x001fca000f8e0200 */
[----:B-1----:R-:W-:-:S13]  /*0060*/  ISETP.GE.AND P0, PT, R5, UR5, PT ;  /* 0x0000000505007c0c */ /* 0x002fda000bf06270 */
[----:B------:R-:W-:Y:S05]  /*0070*/  @P0 EXIT ;  /* 0x000000000000094d */ /* 0x000fea0003800000 */
[----:B------:R-:W0:Y:S01]  /*0080*/  LDC.64 R2, c[0x0][0x380] ;  /* 0x0000e000ff027b82 */ /* 0x000e220000000a00 */
[----:B------:R-:W1:Y:S01]  /*0090*/  LDCU.64 UR4, c[0x0][0x358] ;  /* 0x00006b00ff0477ac */ /* 0x000e620008000a00 */
[----:B0-----:R-:W-:-:S06]  /*00a0*/  IMAD.WIDE R2, R5, 0x4, R2 ;  /* 0x0000000405027825 */ /* 0x001fcc00078e0202 */
[----:B------:R-:W0:Y:S01]  /*00b0*/  LDC.64 R4, c[0x0][0x388] ;  /* 0x0000e200ff047b82 */ /* 0x000e220000000a00 */
[----:B-1----:R-:W2:Y:S01]  /*00c0*/  LDG.E R2, desc[UR4][R2.64] ;  /* 0x0000000402027981 */ /* 0x002ea2000c1e1900 */
[----:B------:R-:W-:Y:S02]  /*00d0*/  HFMA2 R9, -RZ, RZ, 0, 5.9604644775390625e-08 ;  /* 0x00000001ff097431 */ /* 0x000fe400000001ff */
[----:B--2---:R-:W-:-:S05]  /*00e0*/  IMAD.HI R0, R2, 0x51eb851f, RZ ;  /* 0x51eb851f02007827 */ /* 0x004fca00078e02ff */
[----:B------:R-:W-:-:S04]  /*00f0*/  SHF.R.U32.HI R7, RZ, 0x1f, R0 ;  /* 0x0000001fff077819 */ /* 0x000fc80000011600 */
[----:B------:R-:W-:-:S05]  /*0100*/  LEA.HI.SX32 R7, R0, R7, 0x1b ;  /* 0x0000000700077211 */ /* 0x000fca00078fdaff */
[----:B0-----:R-:W-:-:S05]  /*0110*/  IMAD.WIDE R4, R7, 0x4, R4 ;  /* 0x0000000407047825 */ /* 0x001fca00078e0204 */
[----:B------:R-:W-:Y:S01]  /*0120*/  REDG.E.ADD.STRONG.GPU desc[UR4][R4.64], R9 ;  /* 0x000000090400798e */ /* 0x000fe2000c12e104 */
[----:B------:R-:W-:Y:S05]  /*0130*/  EXIT ;  /* 0x000000000000794d */ /* 0x000fea0003800000 */
.L_x_14:
        /* <DEDUP_REMOVED lines=12> */
.L_x_17:


//--------------------- .nv.shared.reserved.0     --------------------------
	.section	.nv.shared.reserved.0,"aw",@nobits
	.weak		__nv_reservedSMEM_offset_0_alias
	.size		__nv_reservedSMEM_offset_0_alias, 0, 64
	.other		__nv_reservedSMEM_offset_0_alias,@"STO_CUDA_RESERVED_SHARED STV_DEFAULT"
__nv_reservedSMEM_offset_0_alias:
	.zero		0
	.zero		64


//--------------------- .nv.shared._Z18findLocalFrequencyPKiPii --------------------------
	.section	.nv.shared._Z18findLocalFrequencyPKiPii,"aw",@nobits
	.sectionflags	@""
	.align	4
.nv.shared._Z18findLocalFrequencyPKiPii:
	.zero		1064


//--------------------- .nv.constant0._Z13computePrefixPiS_ --------------------------
	.section	.nv.constant0._Z13computePrefixPiS_,"a",@progbits
	.sectionflags	@""
	.align	4
.nv.constant0._Z13computePrefixPiS_:
	.zero		912


//--------------------- .nv.constant0._Z18findLocalFrequencyPKiPii --------------------------
	.section	.nv.constant0._Z18findLocalFrequencyPKiPii,"a",@progbits
	.sectionflags	@""
	.align	4
.nv.constant0._Z18findLocalFrequencyPKiPii:
	.zero		916


//--------------------- .nv.constant0._Z13findFrequencyPKiPii --------------------------
	.section	.nv.constant0._Z13findFrequencyPKiPii,"a",@progbits
	.sectionflags	@""
	.align	4
.nv.constant0._Z13findFrequencyPKiPii:
	.zero		916


//--------------------- SYMBOLS --------------------------

	.type		.nv.reservedSmem.offset0,@object
	.size		.nv.reservedSmem.offset0,0x4
	.type		.nv.reservedSmem.cap,@object
	.size		.nv.reservedSmem.cap,0x4
